	.headerflags	@"EF_CUDA_TEXMODE_UNIFIED EF_CUDA_64BIT_ADDRESS EF_CUDA_ACCELERATORS EF_CUDA_SM90 EF_CUDA_VIRTUAL_SM(EF_CUDA_SM90)"
	.elftype	@"ET_EXEC"


//--------------------- .nv.info                  --------------------------
	.section	.nv.info,"",@"SHT_CUDA_INFO"
	.align	4


	//----- nvinfo : EIATTR_REGCOUNT
	.align		4
        /*0000*/ 	.byte	0x04, 0x2f
        /*0002*/ 	.short	(.L_1 - .L_0)
	.align		4
.L_0:
        /*0004*/ 	.word	index@(triton_poi_fused_convolution_6)
        /*0008*/ 	.word	0x00000012


	//----- nvinfo : EIATTR_MIN_STACK_SIZE
	.align		4
.L_1:
        /*000c*/ 	.byte	0x04, 0x12
        /*000e*/ 	.short	(.L_3 - .L_2)
	.align		4
.L_2:
        /*0010*/ 	.word	index@(triton_poi_fused_convolution_6)
        /*0014*/ 	.word	0x00000000


	//----- nvinfo : EIATTR_FRAME_SIZE
	.align		4
.L_3:
        /*0018*/ 	.byte	0x04, 0x11
        /*001a*/ 	.short	(.L_5 - .L_4)
	.align		4
.L_4:
        /*001c*/ 	.word	index@(triton_poi_fused_convolution_6)
        /*0020*/ 	.word	0x00000000


	//----- nvinfo : EIATTR_MIN_STACK_SIZE
	.align		4
.L_5:
        /*0024*/ 	.byte	0x04, 0x12
        /*0026*/ 	.short	(.L_7 - .L_6)
	.align		4
.L_6:
        /*0028*/ 	.word	index@(triton_poi_fused_convolution_6)
        /*002c*/ 	.word	0x00000000
.L_7:


//--------------------- .nv.info.triton_poi_fused_convolution_6 --------------------------
	.section	.nv.info.triton_poi_fused_convolution_6,"",@"SHT_CUDA_INFO"
	.sectionflags	@""
	.align	4


	//----- nvinfo : EIATTR_CUDA_API_VERSION
	.align		4
        /*0000*/ 	.byte	0x04, 0x37
        /*0002*/ 	.short	(.L_9 - .L_8)
.L_8:
        /*0004*/ 	.word	0x0000007c


	//----- nvinfo : EIATTR_KPARAM_INFO
	.align		4
.L_9:
        /*0008*/ 	.byte	0x04, 0x17
        /*000a*/ 	.short	(.L_11 - .L_10)
.L_10:
        /*000c*/ 	.word	0x00000000
        /*0010*/ 	.short	0x0002
        /*0012*/ 	.short	0x0010
        /*0014*/ 	.byte	0x00, 0xf0, 0x11, 0x00


	//----- nvinfo : EIATTR_KPARAM_INFO
	.align		4
.L_11:
        /*0018*/ 	.byte	0x04, 0x17
        /*001a*/ 	.short	(.L_13 - .L_12)
.L_12:
        /*001c*/ 	.word	0x00000000
        /*0020*/ 	.short	0x0001
        /*0022*/ 	.short	0x0008
        /*0024*/ 	.byte	0x00, 0xf4, 0x21, 0x00


	//----- nvinfo : EIATTR_KPARAM_INFO
	.align		4
.L_13:
        /*0028*/ 	.byte	0x04, 0x17
        /*002a*/ 	.short	(.L_15 - .L_14)
.L_14:
        /*002c*/ 	.word	0x00000000
        /*0030*/ 	.short	0x0000
        /*0032*/ 	.short	0x0000
        /*0034*/ 	.byte	0x00, 0xf4, 0x21, 0x00


	//----- nvinfo : EIATTR_SPARSE_MMA_MASK
	.align		4
.L_15:
        /*0038*/ 	.byte	0x03, 0x50
        /*003a*/ 	.short	0x0000


	//----- nvinfo : EIATTR_MAXREG_COUNT
	.align		4
        /*003c*/ 	.byte	0x03, 0x1b
        /*003e*/ 	.short	0x00ff


	//----- nvinfo : EIATTR_EXIT_INSTR_OFFSETS
	.align		4
        /*0040*/ 	.byte	0x04, 0x1c
        /*0042*/ 	.short	(.L_17 - .L_16)


	//   ....[0]....
.L_16:
        /*0044*/ 	.word	0x000001d0


	//----- nvinfo : EIATTR_REQNTID
	.align		4
.L_17:
        /*0048*/ 	.byte	0x04, 0x10
        /*004a*/ 	.short	(.L_19 - .L_18)
.L_18:
        /*004c*/ 	.word	0x00000080
        /*0050*/ 	.word	0x00000001
        /*0054*/ 	.word	0x00000001


	//----- nvinfo : EIATTR_CBANK_PARAM_SIZE
	.align		4
.L_19:
        /*0058*/ 	.byte	0x03, 0x19
        /*005a*/ 	.short	0x0014


	//----- nvinfo : EIATTR_PARAM_CBANK
	.align		4
        /*005c*/ 	.byte	0x04, 0x0a
        /*005e*/ 	.short	(.L_21 - .L_20)
	.align		4
.L_20:
        /*0060*/ 	.word	index@(.nv.constant0.triton_poi_fused_convolution_6)
        /*0064*/ 	.short	0x0210
        /*0066*/ 	.short	0x0014


	//----- nvinfo : EIATTR_SW_WAR
	.align		4
.L_21:
        /*0068*/ 	.byte	0x04, 0x36
        /*006a*/ 	.short	(.L_23 - .L_22)
.L_22:
        /*006c*/ 	.word	0x00000008
.L_23:


//--------------------- .nv.callgraph             --------------------------
	.section	.nv.callgraph,"",@"SHT_CUDA_CALLGRAPH"
	.align	4
	.sectionentsize	8
	.align		4
        /*0000*/ 	.word	0x00000000
	.align		4
        /*0004*/ 	.word	0xffffffff
	.align		4
        /*0008*/ 	.word	0x00000000
	.align		4
        /*000c*/ 	.word	0xfffffffe
	.align		4
        /*0010*/ 	.word	0x00000000
	.align		4
        /*0014*/ 	.word	0xfffffffd
	.align		4
        /*0018*/ 	.word	0x00000000
	.align		4
        /*001c*/ 	.word	0xfffffffc


//--------------------- .text.triton_poi_fused_convolution_6 --------------------------
	.section	.text.triton_poi_fused_convolution_6,"ax",@progbits
	.align	128
        .global         triton_poi_fused_convolution_6
        .type           triton_poi_fused_convolution_6,@function
        .size           triton_poi_fused_convolution_6,(.L_x_1 - triton_poi_fused_convolution_6)
        .other          triton_poi_fused_convolution_6,@"STO_CUDA_ENTRY STV_DEFAULT"
triton_poi_fused_convolution_6:
.text.triton_poi_fused_convolution_6:
[----:B------:R-:W-:Y:S01]  /*0000*/  LDC R1, c[0x0][0x28] ;  /* 0x00000a00ff017b82 */ /* 0x000fe20000000800 */
[----:B------:R-:W1:Y:S07]  /*0010*/  S2R R0, SR_TID.X ;  /* 0x0000000000007919 */ /* 0x000e6e0000002100 */
[----:B------:R-:W2:Y:S01]  /*0020*/  LDC.64 R4, c[0x0][0x218] ;  /* 0x00008600ff047b82 */ /* 0x000ea20000000a00 */
[----:B------:R-:W-:Y:S01]  /*0030*/  ULDC.64 UR4, c[0x0][0x208] ;  /* 0x0000820000047ab9 */ /* 0x000fe20000000a00 */
[----:B------:R-:W3:Y:S06]  /*0040*/  S2R R7, SR_CTAID.X ;  /* 0x0000000000077919 */ /* 0x000eec0000002500 */
[----:B------:R-:W4:Y:S01]  /*0050*/  LDC.64 R2, c[0x0][0x210] ;  /* 0x00008400ff027b82 */ /* 0x000f220000000a00 */
[----:B-1----:R-:W-:-:S04]  /*0060*/  SHF.L.U32 R0, R0, 0x2, RZ ;  /* 0x0000000200007819 */ /* 0x002fc800000006ff */
[----:B------:R-:W-:Y:S02]  /*0070*/  LOP3.LUT R0, R0, 0x1fc, RZ, 0xc0, !PT ;  /* 0x000001fc00007812 */ /* 0x000fe400078ec0ff */
[----:B---3--:R-:W-:Y:S02]  /*0080*/  SHF.R.S32.HI R6, RZ, 0x15, R7 ;  /* 0x00000015ff067819 */ /* 0x008fe40000011407 */
[----:B------:R-:W-:Y:S02]  /*0090*/  LEA R7, R7, R0, 0xa ;  /* 0x0000000007077211 */ /* 0x000fe400078e50ff */
[----:B------:R-:W-:-:S03]  /*00a0*/  SGXT R0, R6, 0x1 ;  /* 0x000000010600781a */ /* 0x000fc60000000200 */
[----:B----4-:R-:W-:Y:S01]  /*00b0*/  IMAD.WIDE R2, R7, 0x4, R2 ;  /* 0x0000000407027825 */ /* 0x010fe200078e0202 */
[----:B------:R-:W-:-:S04]  /*00c0*/  LEA.HI R0, R0, R7, RZ, 0x6 ;  /* 0x0000000700007211 */ /* 0x000fc800078f30ff */
[----:B------:R-:W-:Y:S01]  /*00d0*/  LOP3.LUT R0, R0, 0xffffffc0, RZ, 0xc0, !PT ;  /* 0xffffffc000007812 */ /* 0x000fe200078ec0ff */
[----:B------:R-:W3:Y:S03]  /*00e0*/  LDG.E.128 R12, desc[UR4][R2.64+0x800] ;  /* 0x00080004020c7981 */ /* 0x000ee6000c1e1d00 */
[----:B------:R-:W-:-:S05]  /*00f0*/  IADD3 R9, R7, -R0, RZ ;  /* 0x8000000007097210 */ /* 0x000fca0007ffe0ff */
[----:B--2---:R-:W-:Y:S02]  /*0100*/  IMAD.WIDE R4, R9, 0x4, R4 ;  /* 0x0000000409047825 */ /* 0x004fe400078e0204 */
[----:B------:R-:W2:Y:S04]  /*0110*/  LDG.E.128 R8, desc[UR4][R2.64] ;  /* 0x0000000402087981 */ /* 0x000ea8000c1e1d00 */
[----:B------:R-:W2:Y:S02]  /*0120*/  LDG.E.EL.128 R4, desc[UR4][R4.64] ;  /* 0x0000000404047981 */ /* 0x000ea4000c2e1d00 */
[--C-:B--2---:R-:W-:Y:S01]  /*0130*/  FADD R8, R8, R4.reuse ;  /* 0x0000000408087221 */ /* 0x104fe20000000000 */
[----:B---3--:R-:W-:Y:S01]  /*0140*/  FADD R12, R12, R4 ;  /* 0x000000040c0c7221 */ /* 0x008fe20000000000 */
[--C-:B------:R-:W-:Y:S01]  /*0150*/  FADD R9, R9, R5.reuse ;  /* 0x0000000509097221 */ /* 0x100fe20000000000 */
[----:B------:R-:W-:Y:S01]  /*0160*/  FADD R13, R13, R5 ;  /* 0x000000050d0d7221 */ /* 0x000fe20000000000 */
[--C-:B------:R-:W-:Y:S01]  /*0170*/  FADD R10, R10, R6.reuse ;  /* 0x000000060a0a7221 */ /* 0x100fe20000000000 */
[----:B------:R-:W-:Y:S01]  /*0180*/  FADD R14, R14, R6 ;  /* 0x000000060e0e7221 */ /* 0x000fe20000000000 */
[--C-:B------:R-:W-:Y:S01]  /*0190*/  FADD R11, R11, R7.reuse ;  /* 0x000000070b0b7221 */ /* 0x100fe20000000000 */
[----:B------:R-:W-:-:S04]  /*01a0*/  FADD R15, R15, R7 ;  /* 0x000000070f0f7221 */ /* 0x000fc80000000000 */
[----:B------:R-:W-:Y:S04]  /*01b0*/  STG.E.128 desc[UR4][R2.64], R8 ;  /* 0x0000000802007986 */ /* 0x000fe8000c101d04 */
[----:B------:R-:W-:Y:S01]  /*01c0*/  STG.E.128 desc[UR4][R2.64+0x800], R12 ;  /* 0x0008000c02007986 */ /* 0x000fe2000c101d04 */
[----:B------:R-:W-:Y:S05]  /*01d0*/  EXIT ;  /* 0x000000000000794d */ /* 0x000fea0003800000 */
.L_x_0:
[----:B------:R-:W-:-:S00]  /*01e0*/  BRA `(.L_x_0) ;  /* 0xfffffffc00fc7947 */ /* 0x000fc0000383ffff */
[----:B------:R-:W-:-:S00]  /*01f0*/  NOP ;  /* 0x0000000000007918 */ /* 0x000fc00000000000 */
        /* <DEDUP_REMOVED lines=8> */
.L_x_1:


//--------------------- .nv.constant0.triton_poi_fused_convolution_6 --------------------------
	.section	.nv.constant0.triton_poi_fused_convolution_6,"a",@progbits
	.sectionflags	@""
	.align	4
.nv.constant0.triton_poi_fused_convolution_6:
	.zero		548
